//
// Generated by NVIDIA NVVM Compiler
//
// Compiler Build ID: CL-36424714
// Cuda compilation tools, release 13.0, V13.0.88
// Based on NVVM 20.0.0
//

.version 9.0
.target sm_100
.address_size 64

	// .globl	_Z4act1PfS_

.visible .entry _Z4act1PfS_(
	.param .u64 .ptr .align 1 _Z4act1PfS__param_0,
	.param .u64 .ptr .align 1 _Z4act1PfS__param_1
)
{
	.reg .pred 	%p<4>;
	.reg .b32 	%r<13>;
	.reg .b32 	%f<15>;
	.reg .b64 	%rd<8>;

	ld.param.u64 	%rd1, [_Z4act1PfS__param_0];
	ld.param.u64 	%rd2, [_Z4act1PfS__param_1];
	mov.u32 	%r3, %ctaid.y;
	mov.u32 	%r4, %ntid.y;
	mov.u32 	%r5, %tid.y;
	mad.lo.s32 	%r1, %r3, %r4, %r5;
	mov.u32 	%r6, %ctaid.x;
	mov.u32 	%r7, %ntid.x;
	mov.u32 	%r8, %tid.x;
	mad.lo.s32 	%r2, %r6, %r7, %r8;
	setp.gt.u32 	%p1, %r1, 1023;
	setp.gt.s32 	%p2, %r2, 1023;
	or.pred  	%p3, %p1, %p2;
	@%p3 bra 	$L__BB0_2;
	cvta.to.global.u64 	%rd3, %rd1;
	cvta.to.global.u64 	%rd4, %rd2;
	shl.b32 	%r9, %r1, 10;
	add.s32 	%r10, %r9, %r2;
	mul.wide.s32 	%rd5, %r10, 4;
	add.s64 	%rd6, %rd3, %rd5;
	ld.global.f32 	%f1, [%rd6];
	fma.rn.f32 	%f2, %f1, 0fBBBB989D, 0f3F000000;
	cvt.sat.f32.f32 	%f3, %f2;
	mov.f32 	%f4, 0f4B400001;
	mov.f32 	%f5, 0f437C0000;
	fma.rm.f32 	%f6, %f3, %f5, %f4;
	add.f32 	%f7, %f6, 0fCB40007F;
	neg.f32 	%f8, %f7;
	fma.rn.f32 	%f9, %f1, 0fBFB8AA3B, %f8;
	fma.rn.f32 	%f10, %f1, 0fB2A57060, %f9;
	mov.b32 	%r11, %f6;
	shl.b32 	%r12, %r11, 23;
	mov.b32 	%f11, %r12;
	ex2.approx.ftz.f32 	%f12, %f10;
	fma.rn.f32 	%f13, %f12, %f11, 0f3F800000;
	rcp.rn.f32 	%f14, %f13;
	add.s64 	%rd7, %rd4, %rd5;
	st.global.f32 	[%rd7], %f14;
$L__BB0_2:
	ret;

}
	// .globl	_Z4act2PfS_i
.visible .entry _Z4act2PfS_i(
	.param .u64 .ptr .align 1 _Z4act2PfS_i_param_0,
	.param .u64 .ptr .align 1 _Z4act2PfS_i_param_1,
	.param .u32 _Z4act2PfS_i_param_2
)
{
	.reg .pred 	%p<2>;
	.reg .b32 	%r<6>;
	.reg .b32 	%f<3>;
	.reg .b64 	%rd<8>;

	ld.param.u64 	%rd1, [_Z4act2PfS_i_param_0];
	ld.param.u64 	%rd2, [_Z4act2PfS_i_param_1];
	ld.param.u32 	%r2, [_Z4act2PfS_i_param_2];
	mov.u32 	%r3, %ctaid.x;
	mov.u32 	%r4, %ntid.x;
	mov.u32 	%r5, %tid.x;
	mad.lo.s32 	%r1, %r3, %r4, %r5;
	setp.ge.s32 	%p1, %r1, %r2;
	@%p1 bra 	$L__BB1_2;
	cvta.to.global.u64 	%rd3, %rd1;
	cvta.to.global.u64 	%rd4, %rd2;
	mul.wide.s32 	%rd5, %r1, 4;
	add.s64 	%rd6, %rd3, %rd5;
	ld.global.f32 	%f1, [%rd6];
	max.f32 	%f2, %f1, 0f00000000;
	add.s64 	%rd7, %rd4, %rd5;
	st.global.f32 	[%rd7], %f2;
$L__BB1_2:
	ret;

}


// ===== COMPILED SASS (sm_100) =====

	.target	sm_100

	.elftype	@"ET_EXEC"


//--------------------- .note.nv.tkinfo           --------------------------
	.section	.note.nv.tkinfo,"",@"SHT_NOTE"
	.sectionflags	@"SHF_NOTE_NV_TKINFO"
	.tkinfo
        /*0018*/ 	.word	0x00000002
        /*0030*/ 	.string	""
        /*0030*/ 	.string	"ptxas"
        /*0030*/ 	.string	"Cuda compilation tools, release 13.0, V13.0.88"
        /*0030*/ 	.string	"Build cuda_13.0.r13.0/compiler.36424714_0"
        /*0030*/ 	.string	"-arch sm_100 -m 64 "



//--------------------- .note.nv.cuinfo           --------------------------
	.section	.note.nv.cuinfo,"",@"SHT_NOTE"
	.sectionflags	@"SHF_NOTE_NV_CUINFO"
        /*0018*/ 	.short	0x0002
        /*001a*/ 	.short	0x0064
        /*001c*/ 	.short	0x0082
	.zero		2


//--------------------- .nv.info                  --------------------------
	.section	.nv.info,"",@"SHT_CUDA_INFO"
	.align	4


	//----- nvinfo : EIATTR_REGCOUNT
	.align		4
        /*0000*/ 	.byte	0x04, 0x2f
        /*0002*/ 	.short	(.L_1 - .L_0)
	.align		4
.L_0:
        /*0004*/ 	.word	index@(_Z4act1PfS_)
        /*0008*/ 	.word	0x0000000e


	//----- nvinfo : EIATTR_FRAME_SIZE
	.align		4
.L_1:
        /*000c*/ 	.byte	0x04, 0x11
        /*000e*/ 	.short	(.L_3 - .L_2)
	.align		4
.L_2:
        /*0010*/ 	.word	index@($__internal_0_$__cuda_sm20_rcp_rn_f32_slowpath)
        /*0014*/ 	.word	0x00000000


	//----- nvinfo : EIATTR_FRAME_SIZE
	.align		4
.L_3:
        /*0018*/ 	.byte	0x04, 0x11
        /*001a*/ 	.short	(.L_5 - .L_4)
	.align		4
.L_4:
        /*001c*/ 	.word	index@(_Z4act1PfS_)
        /*0020*/ 	.word	0x00000000


	//----- nvinfo : EIATTR_REGCOUNT
	.align		4
.L_5:
        /*0024*/ 	.byte	0x04, 0x2f
        /*0026*/ 	.short	(.L_7 - .L_6)
	.align		4
.L_6:
        /*0028*/ 	.word	index@(_Z4act2PfS_i)
        /*002c*/ 	.word	0x0000000a


	//----- nvinfo : EIATTR_FRAME_SIZE
	.align		4
.L_7:
        /*0030*/ 	.byte	0x04, 0x11
        /*0032*/ 	.short	(.L_9 - .L_8)
	.align		4
.L_8:
        /*0034*/ 	.word	index@(_Z4act2PfS_i)
        /*0038*/ 	.word	0x00000000


	//----- nvinfo : EIATTR_MIN_STACK_SIZE
	.align		4
.L_9:
        /*003c*/ 	.byte	0x04, 0x12
        /*003e*/ 	.short	(.L_11 - .L_10)
	.align		4
.L_10:
        /*0040*/ 	.word	index@(_Z4act2PfS_i)
        /*0044*/ 	.word	0x00000000


	//----- nvinfo : EIATTR_MIN_STACK_SIZE
	.align		4
.L_11:
        /*0048*/ 	.byte	0x04, 0x12
        /*004a*/ 	.short	(.L_13 - .L_12)
	.align		4
.L_12:
        /*004c*/ 	.word	index@(_Z4act1PfS_)
        /*0050*/ 	.word	0x00000000
.L_13:


//--------------------- .nv.compat                --------------------------
	.section	.nv.compat,"",@"SHT_CUDA_COMPAT_INFO"
	.align	4
        /*0000*/ 	.byte	0x02, 0x09, 0x00, 0x00, 0x02, 0x02, 0x01, 0x00, 0x02, 0x05, 0x05, 0x00, 0x03, 0x07, 0x01, 0x01
        /*0010*/ 	.byte	0x02, 0x03, 0x00, 0x00, 0x02, 0x06, 0x01, 0x00, 0x04, 0x0b, 0x08, 0x00, 0x09, 0x00, 0x00, 0x00
        /*0020*/ 	.byte	0x00, 0x00, 0x00, 0x00


//--------------------- .nv.info._Z4act2PfS_i     --------------------------
	.section	.nv.info._Z4act2PfS_i,"",@"SHT_CUDA_INFO"
	.sectionflags	@""
	.align	4


	//----- nvinfo : EIATTR_CUDA_API_VERSION
	.align		4
        /*0000*/ 	.byte	0x04, 0x37
        /*0002*/ 	.short	(.L_15 - .L_14)
.L_14:
        /*0004*/ 	.word	0x00000082


	//----- nvinfo : EIATTR_KPARAM_INFO
	.align		4
.L_15:
        /*0008*/ 	.byte	0x04, 0x17
        /*000a*/ 	.short	(.L_17 - .L_16)
.L_16:
        /*000c*/ 	.word	0x00000000
        /*0010*/ 	.short	0x0002
        /*0012*/ 	.short	0x0010
        /*0014*/ 	.byte	0x00, 0xf0, 0x11, 0x00


	//----- nvinfo : EIATTR_KPARAM_INFO
	.align		4
.L_17:
        /*0018*/ 	.byte	0x04, 0x17
        /*001a*/ 	.short	(.L_19 - .L_18)
.L_18:
        /*001c*/ 	.word	0x00000000
        /*0020*/ 	.short	0x0001
        /*0022*/ 	.short	0x0008
        /*0024*/ 	.byte	0x00, 0xf5, 0x21, 0x00


	//----- nvinfo : EIATTR_KPARAM_INFO
	.align		4
.L_19:
        /*0028*/ 	.byte	0x04, 0x17
        /*002a*/ 	.short	(.L_21 - .L_20)
.L_20:
        /*002c*/ 	.word	0x00000000
        /*0030*/ 	.short	0x0000
        /*0032*/ 	.short	0x0000
        /*0034*/ 	.byte	0x00, 0xf5, 0x21, 0x00


	//----- nvinfo : EIATTR_SPARSE_MMA_MASK
	.align		4
.L_21:
        /*0038*/ 	.byte	0x03, 0x50
        /*003a*/ 	.short	0x0000


	//----- nvinfo : EIATTR_MAXREG_COUNT
	.align		4
        /*003c*/ 	.byte	0x03, 0x1b
        /*003e*/ 	.short	0x00ff


	//----- nvinfo : EIATTR_MERCURY_ISA_VERSION
	.align		4
        /*0040*/ 	.byte	0x03, 0x5f
        /*0042*/ 	.short	0x0101


	//----- nvinfo : EIATTR_VRC_CTA_INIT_COUNT
	.align		4
        /*0044*/ 	.byte	0x02, 0x4a
	.zero		1
	.zero		1


	//----- nvinfo : EIATTR_EXIT_INSTR_OFFSETS
	.align		4
        /*0048*/ 	.byte	0x04, 0x1c
        /*004a*/ 	.short	(.L_23 - .L_22)


	//   ....[0]....
.L_22:
        /*004c*/ 	.word	0x00000070


	//   ....[1]....
        /*0050*/ 	.word	0x00000100


	//----- nvinfo : EIATTR_CBANK_PARAM_SIZE
	.align		4
.L_23:
        /*0054*/ 	.byte	0x03, 0x19
        /*0056*/ 	.short	0x0014


	//----- nvinfo : EIATTR_PARAM_CBANK
	.align		4
        /*0058*/ 	.byte	0x04, 0x0a
        /*005a*/ 	.short	(.L_25 - .L_24)
	.align		4
.L_24:
        /*005c*/ 	.word	index@(.nv.constant0._Z4act2PfS_i)
        /*0060*/ 	.short	0x0380
        /*0062*/ 	.short	0x0014


	//----- nvinfo : EIATTR_SW_WAR
	.align		4
.L_25:
        /*0064*/ 	.byte	0x04, 0x36
        /*0066*/ 	.short	(.L_27 - .L_26)
.L_26:
        /*0068*/ 	.word	0x00000008
.L_27:


//--------------------- .nv.info._Z4act1PfS_      --------------------------
	.section	.nv.info._Z4act1PfS_,"",@"SHT_CUDA_INFO"
	.sectionflags	@""
	.align	4


	//----- nvinfo : EIATTR_CUDA_API_VERSION
	.align		4
        /*0000*/ 	.byte	0x04, 0x37
        /*0002*/ 	.short	(.L_29 - .L_28)
.L_28:
        /*0004*/ 	.word	0x00000082


	//----- nvinfo : EIATTR_KPARAM_INFO
	.align		4
.L_29:
        /*0008*/ 	.byte	0x04, 0x17
        /*000a*/ 	.short	(.L_31 - .L_30)
.L_30:
        /*000c*/ 	.word	0x00000000
        /*0010*/ 	.short	0x0001
        /*0012*/ 	.short	0x0008
        /*0014*/ 	.byte	0x00, 0xf5, 0x21, 0x00


	//----- nvinfo : EIATTR_KPARAM_INFO
	.align		4
.L_31:
        /*0018*/ 	.byte	0x04, 0x17
        /*001a*/ 	.short	(.L_33 - .L_32)
.L_32:
        /*001c*/ 	.word	0x00000000
        /*0020*/ 	.short	0x0000
        /*0022*/ 	.short	0x0000
        /*0024*/ 	.byte	0x00, 0xf5, 0x21, 0x00


	//----- nvinfo : EIATTR_SPARSE_MMA_MASK
	.align		4
.L_33:
        /*0028*/ 	.byte	0x03, 0x50
        /*002a*/ 	.short	0x0000


	//----- nvinfo : EIATTR_MAXREG_COUNT
	.align		4
        /*002c*/ 	.byte	0x03, 0x1b
        /*002e*/ 	.short	0x00ff


	//----- nvinfo : EIATTR_MERCURY_ISA_VERSION
	.align		4
        /*0030*/ 	.byte	0x03, 0x5f
        /*0032*/ 	.short	0x0101


	//----- nvinfo : EIATTR_VRC_CTA_INIT_COUNT
	.align		4
        /*0034*/ 	.byte	0x02, 0x4a
	.zero		1
	.zero		1


	//----- nvinfo : EIATTR_EXIT_INSTR_OFFSETS
	.align		4
        /*0038*/ 	.byte	0x04, 0x1c
        /*003a*/ 	.short	(.L_35 - .L_34)


	//   ....[0]....
.L_34:
        /*003c*/ 	.word	0x000000b0


	//   ....[1]....
        /*0040*/ 	.word	0x000002b0


	//----- nvinfo : EIATTR_CRS_STACK_SIZE
	.align		4
.L_35:
        /*0044*/ 	.byte	0x04, 0x1e
        /*0046*/ 	.short	(.L_37 - .L_36)
.L_36:
        /*0048*/ 	.word	0x00000000


	//----- nvinfo : EIATTR_CBANK_PARAM_SIZE
	.align		4
.L_37:
        /*004c*/ 	.byte	0x03, 0x19
        /*004e*/ 	.short	0x0010


	//----- nvinfo : EIATTR_PARAM_CBANK
	.align		4
        /*0050*/ 	.byte	0x04, 0x0a
        /*0052*/ 	.short	(.L_39 - .L_38)
	.align		4
.L_38:
        /*0054*/ 	.word	index@(.nv.constant0._Z4act1PfS_)
        /*0058*/ 	.short	0x0380
        /*005a*/ 	.short	0x0010


	//----- nvinfo : EIATTR_SW_WAR
	.align		4
.L_39:
        /*005c*/ 	.byte	0x04, 0x36
        /*005e*/ 	.short	(.L_41 - .L_40)
.L_40:
        /*0060*/ 	.word	0x00000008
.L_41:


//--------------------- .nv.callgraph             --------------------------
	.section	.nv.callgraph,"",@"SHT_CUDA_CALLGRAPH"
	.align	4
	.sectionentsize	8
	.align		4
        /*0000*/ 	.word	0x00000000
	.align		4
        /*0004*/ 	.word	0xffffffff
	.align		4
        /*0008*/ 	.word	0x00000000
	.align		4
        /*000c*/ 	.word	0xfffffffe
	.align		4
        /*0010*/ 	.word	0x00000000
	.align		4
        /*0014*/ 	.word	0xfffffffd
	.align		4
        /*0018*/ 	.word	0x00000000
	.align		4
        /*001c*/ 	.word	0xfffffffc


//--------------------- .text._Z4act2PfS_i        --------------------------
	.section	.text._Z4act2PfS_i,"ax",@progbits
	.align	128
        .global         _Z4act2PfS_i
        .type           _Z4act2PfS_i,@function
        .size           _Z4act2PfS_i,(.L_x_10 - _Z4act2PfS_i)
        .other          _Z4act2PfS_i,@"STO_CUDA_ENTRY STV_DEFAULT"
_Z4act2PfS_i:
.text._Z4act2PfS_i:
[----:B------:R-:W-:Y:S01]  /*0000*/  LDC R1, c[0x0][0x37c] ;  /* 0x0000df00ff017b82 */ /* 0x000fe20000000800 */
[----:B------:R-:W0:Y:S07]  /*0010*/  S2R R0, SR_TID.X ;  /* 0x0000000000007919 */ /* 0x000e2e0000002100 */
[----:B------:R-:W0:Y:S01]  /*0020*/  S2UR UR4, SR_CTAID.X ;  /* 0x00000000000479c3 */ /* 0x000e220000002500 */
[----:B------:R-:W1:Y:S07]  /*0030*/  LDCU UR5, c[0x0][0x390] ;  /* 0x00007200ff0577ac */ /* 0x000e6e0008000800 */
[----:B------:R-:W0:Y:S02]  /*0040*/  LDC R7, c[0x0][0x360] ;  /* 0x0000d800ff077b82 */ /* 0x000e240000000800 */
[----:B0-----:R-:W-:-:S05]  /*0050*/  IMAD R7, R7, UR4, R0 ;  /* 0x0000000407077c24 */ /* 0x001fca000f8e0200 */
[----:B-1----:R-:W-:-:S13]  /*0060*/  ISETP.GE.AND P0, PT, R7, UR5, PT ;  /* 0x0000000507007c0c */ /* 0x002fda000bf06270 */
[----:B------:R-:W-:Y:S05]  /*0070*/  @P0 EXIT ;  /* 0x000000000000094d */ /* 0x000fea0003800000 */
[----:B------:R-:W0:Y:S01]  /*0080*/  LDC.64 R2, c[0x0][0x380] ;  /* 0x0000e000ff027b82 */ /* 0x000e220000000a00 */
[----:B------:R-:W1:Y:S07]  /*0090*/  LDCU.64 UR4, c[0x0][0x358] ;  /* 0x00006b00ff0477ac */ /* 0x000e6e0008000a00 */
[----:B------:R-:W2:Y:S01]  /*00a0*/  LDC.64 R4, c[0x0][0x388] ;  /* 0x0000e200ff047b82 */ /* 0x000ea20000000a00 */
[----:B0-----:R-:W-:-:S06]  /*00b0*/  IMAD.WIDE R2, R7, 0x4, R2 ;  /* 0x0000000407027825 */ /* 0x001fcc00078e0202 */
[----:B-1----:R-:W3:Y:S01]  /*00c0*/  LDG.E R2, desc[UR4][R2.64] ;  /* 0x0000000402027981 */ /* 0x002ee2000c1e1900 */
[----:B--2---:R-:W-:Y:S01]  /*00d0*/  IMAD.WIDE R4, R7, 0x4, R4 ;  /* 0x0000000407047825 */ /* 0x004fe200078e0204 */
[----:B---3--:R-:W-:-:S05]  /*00e0*/  FMNMX R7, RZ, R2, !PT ;  /* 0x00000002ff077209 */ /* 0x008fca0007800000 */
[----:B------:R-:W-:Y:S01]  /*00f0*/  STG.E desc[UR4][R4.64], R7 ;  /* 0x0000000704007986 */ /* 0x000fe2000c101904 */
[----:B------:R-:W-:Y:S05]  /*0100*/  EXIT ;  /* 0x000000000000794d */ /* 0x000fea0003800000 */
.L_x_0:
[----:B------:R-:W-:-:S00]  /*0110*/  BRA `(.L_x_0) ;  /* 0xfffffffc00fc7947 */ /* 0x000fc0000383ffff */
[----:B------:R-:W-:-:S00]  /*0120*/  NOP ;  /* 0x0000000000007918 */ /* 0x000fc00000000000 */
        /* <DEDUP_REMOVED lines=13> */
.L_x_10:


//--------------------- .text._Z4act1PfS_         --------------------------
	.section	.text._Z4act1PfS_,"ax",@progbits
	.align	128
        .global         _Z4act1PfS_
        .type           _Z4act1PfS_,@function
        .size           _Z4act1PfS_,(.L_x_9 - _Z4act1PfS_)
        .other          _Z4act1PfS_,@"STO_CUDA_ENTRY STV_DEFAULT"
_Z4act1PfS_:
.text._Z4act1PfS_:
[----:B------:R-:W-:Y:S01]  /*0000*/  LDC R1, c[0x0][0x37c] ;  /* 0x0000df00ff017b82 */ /* 0x000fe20000000800 */
[----:B------:R-:W0:Y:S07]  /*0010*/  S2R R5, SR_TID.X ;  /* 0x0000000000057919 */ /* 0x000e2e0000002100 */
[----:B------:R-:W1:Y:S01]  /*0020*/  LDC R3, c[0x0][0x364] ;  /* 0x0000d900ff037b82 */ /* 0x000e620000000800 */
[----:B------:R-:W1:Y:S07]  /*0030*/  S2R R2, SR_TID.Y ;  /* 0x0000000000027919 */ /* 0x000e6e0000002200 */
[----:B------:R-:W0:Y:S08]  /*0040*/  S2UR UR5, SR_CTAID.X ;  /* 0x00000000000579c3 */ /* 0x000e300000002500 */
[----:B------:R-:W0:Y:S08]  /*0050*/  LDC R0, c[0x0][0x360] ;  /* 0x0000d800ff007b82 */ /* 0x000e300000000800 */
[----:B------:R-:W1:Y:S01]  /*0060*/  S2UR UR4, SR_CTAID.Y ;  /* 0x00000000000479c3 */ /* 0x000e620000002600 */
[----:B0-----:R-:W-:-:S05]  /*0070*/  IMAD R0, R0, UR5, R5 ;  /* 0x0000000500007c24 */ /* 0x001fca000f8e0205 */
[----:B------:R-:W-:Y:S01]  /*0080*/  ISETP.GT.AND P0, PT, R0, 0x3ff, PT ;  /* 0x000003ff0000780c */ /* 0x000fe20003f04270 */
[----:B-1----:R-:W-:-:S05]  /*0090*/  IMAD R3, R3, UR4, R2 ;  /* 0x0000000403037c24 */ /* 0x002fca000f8e0202 */
[----:B------:R-:W-:-:S13]  /*00a0*/  ISETP.GT.U32.OR P0, PT, R3, 0x3ff, P0 ;  /* 0x000003ff0300780c */ /* 0x000fda0000704470 */
[----:B------:R-:W-:Y:S05]  /*00b0*/  @P0 EXIT ;  /* 0x000000000000094d */ /* 0x000fea0003800000 */
[----:B------:R-:W0:Y:S01]  /*00c0*/  LDC.64 R4, c[0x0][0x380] ;  /* 0x0000e000ff047b82 */ /* 0x000e220000000a00 */
[----:B------:R-:W1:Y:S01]  /*00d0*/  LDCU.64 UR4, c[0x0][0x358] ;  /* 0x00006b00ff0477ac */ /* 0x000e620008000a00 */
[----:B------:R-:W-:-:S04]  /*00e0*/  IMAD R3, R3, 0x400, R0 ;  /* 0x0000040003037824 */ /* 0x000fc800078e0200 */
[----:B0-----:R-:W-:-:S06]  /*00f0*/  IMAD.WIDE R4, R3, 0x4, R4 ;  /* 0x0000000403047825 */ /* 0x001fcc00078e0204 */
[----:B-1----:R-:W2:Y:S01]  /*0100*/  LDG.E R4, desc[UR4][R4.64] ;  /* 0x0000000404047981 */ /* 0x002ea2000c1e1900 */
[----:B------:R-:W-:Y:S02]  /*0110*/  HFMA2 R9, -RZ, RZ, 3.7421875, 0 ;  /* 0x437c0000ff097431 */ /* 0x000fe400000001ff */
[----:B------:R-:W-:Y:S01]  /*0120*/  IMAD.MOV.U32 R7, RZ, RZ, 0x3bbb989d ;  /* 0x3bbb989dff077424 */ /* 0x000fe200078e00ff */
[----:B------:R-:W-:Y:S03]  /*0130*/  BSSY.RECONVERGENT B0, `(.L_x_1) ;  /* 0x0000014000007945 */ /* 0x000fe60003800200 */
[----:B--2---:R-:W-:-:S04]  /*0140*/  FFMA.SAT R0, R4, -R7, 0.5 ;  /* 0x3f00000004007423 */ /* 0x004fc80000002807 */
[----:B------:R-:W-:-:S04]  /*0150*/  FFMA.RM R0, R0, R9, 12582913 ;  /* 0x4b40000100007423 */ /* 0x000fc80000004009 */
[C---:B------:R-:W-:Y:S01]  /*0160*/  FADD R7, R0.reuse, -12583039 ;  /* 0xcb40007f00077421 */ /* 0x040fe20000000000 */
[----:B------:R-:W-:-:S03]  /*0170*/  IMAD.SHL.U32 R0, R0, 0x800000, RZ ;  /* 0x0080000000007824 */ /* 0x000fc600078e00ff */
[----:B------:R-:W-:-:S04]  /*0180*/  FFMA R7, R4, -1.4426950216293334961, -R7 ;  /* 0xbfb8aa3b04077823 */ /* 0x000fc80000000807 */
[----:B------:R-:W-:-:S06]  /*0190*/  FFMA R7, R4, -1.925963033500011079e-08, R7 ;  /* 0xb2a5706004077823 */ /* 0x000fcc0000000007 */
[----:B------:R-:W0:Y:S02]  /*01a0*/  MUFU.EX2 R7, R7 ;  /* 0x0000000700077308 */ /* 0x000e240000000800 */
[----:B0-----:R-:W-:-:S04]  /*01b0*/  FFMA R0, R0, R7, 1 ;  /* 0x3f80000000007423 */ /* 0x001fc80000000007 */
[----:B------:R-:W-:-:S05]  /*01c0*/  VIADD R2, R0, 0x1800000 ;  /* 0x0180000000027836 */ /* 0x000fca0000000000 */
[----:B------:R-:W-:-:S04]  /*01d0*/  LOP3.LUT R2, R2, 0x7f800000, RZ, 0xc0, !PT ;  /* 0x7f80000002027812 */ /* 0x000fc800078ec0ff */
[----:B------:R-:W-:-:S13]  /*01e0*/  ISETP.GT.U32.AND P0, PT, R2, 0x1ffffff, PT ;  /* 0x01ffffff0200780c */ /* 0x000fda0003f04070 */
[----:B------:R-:W-:Y:S05]  /*01f0*/  @P0 BRA `(.L_x_2) ;  /* 0x00000000000c0947 */ /* 0x000fea0003800000 */
[----:B------:R-:W-:-:S07]  /*0200*/  MOV R4, 0x220 ;  /* 0x0000022000047802 */ /* 0x000fce0000000f00 */
[----:B------:R-:W-:Y:S05]  /*0210*/  CALL.REL.NOINC `($__internal_0_$__cuda_sm20_rcp_rn_f32_slowpath) ;  /* 0x0000000000287944 */ /* 0x000fea0003c00000 */
[----:B------:R-:W-:Y:S05]  /*0220*/  BRA `(.L_x_3) ;  /* 0x0000000000107947 */ /* 0x000fea0003800000 */
.L_x_2:
[----:B------:R-:W0:Y:S02]  /*0230*/  MUFU.RCP R7, R0 ;  /* 0x0000000000077308 */ /* 0x000e240000001000 */
[----:B0-----:R-:W-:-:S04]  /*0240*/  FFMA R2, R0, R7, -1 ;  /* 0xbf80000000027423 */ /* 0x001fc80000000007 */
[----:B------:R-:W-:-:S04]  /*0250*/  FADD.FTZ R2, -R2, -RZ ;  /* 0x800000ff02027221 */ /* 0x000fc80000010100 */
[----:B------:R-:W-:-:S07]  /*0260*/  FFMA R7, R7, R2, R7 ;  /* 0x0000000207077223 */ /* 0x000fce0000000007 */
.L_x_3:
[----:B------:R-:W-:Y:S05]  /*0270*/  BSYNC.RECONVERGENT B0 ;  /* 0x0000000000007941 */ /* 0x000fea0003800200 */
.L_x_1:
[----:B------:R-:W0:Y:S02]  /*0280*/  LDC.64 R4, c[0x0][0x388] ;  /* 0x0000e200ff047b82 */ /* 0x000e240000000a00 */
[----:B0-----:R-:W-:-:S05]  /*0290*/  IMAD.WIDE R2, R3, 0x4, R4 ;  /* 0x0000000403027825 */ /* 0x001fca00078e0204 */
[----:B------:R-:W-:Y:S01]  /*02a0*/  STG.E desc[UR4][R2.64], R7 ;  /* 0x0000000702007986 */ /* 0x000fe2000c101904 */
[----:B------:R-:W-:Y:S05]  /*02b0*/  EXIT ;  /* 0x000000000000794d */ /* 0x000fea0003800000 */
        .weak           $__internal_0_$__cuda_sm20_rcp_rn_f32_slowpath
        .type           $__internal_0_$__cuda_sm20_rcp_rn_f32_slowpath,@function
        .size           $__internal_0_$__cuda_sm20_rcp_rn_f32_slowpath,(.L_x_9 - $__internal_0_$__cuda_sm20_rcp_rn_f32_slowpath)
$__internal_0_$__cuda_sm20_rcp_rn_f32_slowpath:
[----:B------:R-:W-:Y:S01]  /*02c0*/  SHF.L.U32 R2, R0, 0x1, RZ ;  /* 0x0000000100027819 */ /* 0x000fe200000006ff */
[----:B------:R-:W-:Y:S03]  /*02d0*/  BSSY.RECONVERGENT B1, `(.L_x_4) ;  /* 0x0000030000017945 */ /* 0x000fe60003800200 */
[----:B------:R-:W-:-:S04]  /*02e0*/  SHF.R.U32.HI R2, RZ, 0x18, R2 ;  /* 0x00000018ff027819 */ /* 0x000fc80000011602 */
[----:B------:R-:W-:-:S13]  /*02f0*/  ISETP.NE.U32.AND P0, PT, R2, RZ, PT ;  /* 0x000000ff0200720c */ /* 0x000fda0003f05070 */
[----:B------:R-:W-:Y:S05]  /*0300*/  @P0 BRA `(.L_x_5) ;  /* 0x0000000000280947 */ /* 0x000fea0003800000 */
[----:B------:R-:W-:-:S05]  /*0310*/  IMAD.SHL.U32 R2, R0, 0x2, RZ ;  /* 0x0000000200027824 */ /* 0x000fca00078e00ff */
[----:B------:R-:W-:-:S13]  /*0320*/  ISETP.NE.AND P0, PT, R2, RZ, PT ;  /* 0x000000ff0200720c */ /* 0x000fda0003f05270 */
[----:B------:R-:W-:Y:S01]  /*0330*/  @P0 FFMA R6, R0, 1.84467440737095516160e+19, RZ ;  /* 0x5f80000000060823 */ /* 0x000fe200000000ff */
[----:B------:R-:W-:Y:S08]  /*0340*/  @!P0 MUFU.RCP R5, R0 ;  /* 0x0000000000058308 */ /* 0x000ff00000001000 */
[----:B------:R-:W0:Y:S02]  /*0350*/  @P0 MUFU.RCP R7, R6 ;  /* 0x0000000600070308 */ /* 0x000e240000001000 */
[----:B0-----:R-:W-:-:S04]  /*0360*/  @P0 FFMA R2, R6, R7, -1 ;  /* 0xbf80000006020423 */ /* 0x001fc80000000007 */
[----:B------:R-:W-:-:S04]  /*0370*/  @P0 FADD.FTZ R2, -R2, -RZ ;  /* 0x800000ff02020221 */ /* 0x000fc80000010100 */
[----:B------:R-:W-:-:S04]  /*0380*/  @P0 FFMA R2, R7, R2, R7 ;  /* 0x0000000207020223 */ /* 0x000fc80000000007 */
[----:B------:R-:W-:Y:S01]  /*0390*/  @P0 FFMA R5, R2, 1.84467440737095516160e+19, RZ ;  /* 0x5f80000002050823 */ /* 0x000fe200000000ff */
[----:B------:R-:W-:Y:S06]  /*03a0*/  BRA `(.L_x_6) ;  /* 0x0000000000887947 */ /* 0x000fec0003800000 */
.L_x_5:
[----:B------:R-:W-:-:S04]  /*03b0*/  IADD3 R5, PT, PT, R2, -0xfd, RZ ;  /* 0xffffff0302057810 */ /* 0x000fc80007ffe0ff */
[----:B------:R-:W-:-:S13]  /*03c0*/  ISETP.GT.U32.AND P0, PT, R5, 0x1, PT ;  /* 0x000000010500780c */ /* 0x000fda0003f04070 */
[----:B------:R-:W-:Y:S05]  /*03d0*/  @P0 BRA `(.L_x_7) ;  /* 0x0000000000780947 */ /* 0x000fea0003800000 */
[----:B------:R-:W-:Y:S01]  /*03e0*/  LOP3.LUT R6, R0, 0x7fffff, RZ, 0xc0, !PT ;  /* 0x007fffff00067812 */ /* 0x000fe200078ec0ff */
[----:B------:R-:W-:-:S03]  /*03f0*/  IMAD.MOV.U32 R10, RZ, RZ, 0x3 ;  /* 0x00000003ff0a7424 */ /* 0x000fc600078e00ff */
[----:B------:R-:W-:Y:S02]  /*0400*/  LOP3.LUT R6, R6, 0x3f800000, RZ, 0xfc, !PT ;  /* 0x3f80000006067812 */ /* 0x000fe400078efcff */
[----:B------:R-:W-:Y:S02]  /*0410*/  SHF.L.U32 R11, R10, R5, RZ ;  /* 0x000000050a0b7219 */ /* 0x000fe400000006ff */
[----:B------:R-:W0:Y:S02]  /*0420*/  MUFU.RCP R7, R6 ;  /* 0x0000000600077308 */ /* 0x000e240000001000 */
[----:B0-----:R-:W-:-:S04]  /*0430*/  FFMA R8, R6, R7, -1 ;  /* 0xbf80000006087423 */ /* 0x001fc80000000007 */
[----:B------:R-:W-:-:S04]  /*0440*/  FADD.FTZ R8, -R8, -RZ ;  /* 0x800000ff08087221 */ /* 0x000fc80000010100 */
[CCC-:B------:R-:W-:Y:S01]  /*0450*/  FFMA.RM R9, R7.reuse, R8.reuse, R7.reuse ;  /* 0x0000000807097223 */ /* 0x1c0fe20000004007 */
[----:B------:R-:W-:-:S04]  /*0460*/  FFMA.RP R8, R7, R8, R7 ;  /* 0x0000000807087223 */ /* 0x000fc80000008007 */
[C---:B------:R-:W-:Y:S02]  /*0470*/  LOP3.LUT R7, R9.reuse, 0x7fffff, RZ, 0xc0, !PT ;  /* 0x007fffff09077812 */ /* 0x040fe400078ec0ff */
[----:B------:R-:W-:Y:S02]  /*0480*/  FSETP.NEU.FTZ.AND P0, PT, R9, R8, PT ;  /* 0x000000080900720b */ /* 0x000fe40003f1d000 */
[----:B------:R-:W-:Y:S02]  /*0490*/  LOP3.LUT R8, R7, 0x800000, RZ, 0xfc, !PT ;  /* 0x0080000007087812 */ /* 0x000fe400078efcff */
[----:B------:R-:W-:Y:S02]  /*04a0*/  SEL R7, RZ, 0xffffffff, !P0 ;  /* 0xffffffffff077807 */ /* 0x000fe40004000000 */
[----:B------:R-:W-:Y:S02]  /*04b0*/  LOP3.LUT R6, R11, R8, RZ, 0xc0, !PT ;  /* 0x000000080b067212 */ /* 0x000fe400078ec0ff */
[----:B------:R-:W-:-:S02]  /*04c0*/  IADD3 R7, PT, PT, -R7, RZ, RZ ;  /* 0x000000ff07077210 */ /* 0x000fc40007ffe1ff */
[-C--:B------:R-:W-:Y:S02]  /*04d0*/  SHF.R.U32.HI R6, RZ, R5.reuse, R6 ;  /* 0x00000005ff067219 */ /* 0x080fe40000011606 */
[----:B------:R-:W-:Y:S02]  /*04e0*/  LOP3.LUT P1, RZ, R7, R5, R8, 0xf8, !PT ;  /* 0x0000000507ff7212 */ /* 0x000fe4000782f808 */
[C---:B------:R-:W-:Y:S02]  /*04f0*/  LOP3.LUT P0, RZ, R6.reuse, 0x1, RZ, 0xc0, !PT ;  /* 0x0000000106ff7812 */ /* 0x040fe4000780c0ff */
[----:B------:R-:W-:-:S04]  /*0500*/  LOP3.LUT P2, RZ, R6, 0x2, RZ, 0xc0, !PT ;  /* 0x0000000206ff7812 */ /* 0x000fc8000784c0ff */
[----:B------:R-:W-:Y:S02]  /*0510*/  PLOP3.LUT P0, PT, P0, P1, P2, 0xe0, 0x0 ;  /* 0x000000000000781c */ /* 0x000fe40000703c20 */
[----:B------:R-:W-:Y:S02]  /*0520*/  LOP3.LUT P1, RZ, R0, 0x7fffff, RZ, 0xc0, !PT ;  /* 0x007fffff00ff7812 */ /* 0x000fe4000782c0ff */
[----:B------:R-:W-:-:S05]  /*0530*/  SEL R5, RZ, 0x1, !P0 ;  /* 0x00000001ff057807 */ /* 0x000fca0004000000 */
[----:B------:R-:W-:-:S05]  /*0540*/  IMAD.MOV R5, RZ, RZ, -R5 ;  /* 0x000000ffff057224 */ /* 0x000fca00078e0a05 */
[----:B------:R-:W-:Y:S02]  /*0550*/  ISETP.GE.AND P0, PT, R5, RZ, PT ;  /* 0x000000ff0500720c */ /* 0x000fe40003f06270 */
[----:B------:R-:W-:-:S04]  /*0560*/  IADD3 R5, PT, PT, R2, -0xfc, RZ ;  /* 0xffffff0402057810 */ /* 0x000fc80007ffe0ff */
[----:B------:R-:W-:-:S07]  /*0570*/  SHF.R.U32.HI R5, RZ, R5, R8 ;  /* 0x00000005ff057219 */ /* 0x000fce0000011608 */
[----:B------:R-:W-:-:S05]  /*0580*/  @!P0 VIADD R5, R5, 0x1 ;  /* 0x0000000105058836 */ /* 0x000fca0000000000 */
[----:B------:R-:W-:-:S04]  /*0590*/  @!P1 SHF.L.U32 R5, R5, 0x1, RZ ;  /* 0x0000000105059819 */ /* 0x000fc800000006ff */
[----:B------:R-:W-:Y:S01]  /*05a0*/  LOP3.LUT R5, R5, 0x80000000, R0, 0xf8, !PT ;  /* 0x8000000005057812 */ /* 0x000fe200078ef800 */
[----:B------:R-:W-:Y:S06]  /*05b0*/  BRA `(.L_x_6) ;  /* 0x0000000000047947 */ /* 0x000fec0003800000 */
.L_x_7:
[----:B------:R0:W1:Y:S02]  /*05c0*/  MUFU.RCP R5, R0 ;  /* 0x0000000000057308 */ /* 0x0000640000001000 */
.L_x_6:
[----:B------:R-:W-:Y:S05]  /*05d0*/  BSYNC.RECONVERGENT B1 ;  /* 0x0000000000017941 */ /* 0x000fea0003800200 */
.L_x_4:
[----:B-1----:R-:W-:Y:S01]  /*05e0*/  IMAD.MOV.U32 R7, RZ, RZ, R5 ;  /* 0x000000ffff077224 */ /* 0x002fe200078e0005 */
[----:B------:R-:W-:-:S04]  /*05f0*/  MOV R5, 0x0 ;  /* 0x0000000000057802 */ /* 0x000fc80000000f00 */
[----:B0-----:R-:W-:Y:S05]  /*0600*/  RET.REL.NODEC R4 `(_Z4act1PfS_) ;  /* 0xfffffff8047c7950 */ /* 0x001fea0003c3ffff */
.L_x_8:
        /* <DEDUP_REMOVED lines=15> */
.L_x_9:


//--------------------- .nv.shared.reserved.0     --------------------------
	.section	.nv.shared.reserved.0,"aw",@nobits
	.weak		__nv_reservedSMEM_offset_0_alias
	.size		__nv_reservedSMEM_offset_0_alias, 0, 64
	.other		__nv_reservedSMEM_offset_0_alias,@"STO_CUDA_RESERVED_SHARED STV_DEFAULT"
__nv_reservedSMEM_offset_0_alias:
	.zero		0
	.zero		64


//--------------------- .nv.constant0._Z4act2PfS_i --------------------------
	.section	.nv.constant0._Z4act2PfS_i,"a",@progbits
	.sectionflags	@""
	.align	4
.nv.constant0._Z4act2PfS_i:
	.zero		916


//--------------------- .nv.constant0._Z4act1PfS_ --------------------------
	.section	.nv.constant0._Z4act1PfS_,"a",@progbits
	.sectionflags	@""
	.align	4
.nv.constant0._Z4act1PfS_:
	.zero		912


//--------------------- SYMBOLS --------------------------

	.type		.nv.reservedSmem.offset0,@object
	.size		.nv.reservedSmem.offset0,0x4
